//
// Generated by NVIDIA NVVM Compiler
//
// Compiler Build ID: CL-36424714
// Cuda compilation tools, release 13.0, V13.0.88
// Based on NVVM 20.0.0
//

.version 9.0
.target sm_100
.address_size 64

	// .globl	_Z11init_matrixPfmf

.visible .entry _Z11init_matrixPfmf(
	.param .u64 .ptr .align 1 _Z11init_matrixPfmf_param_0,
	.param .u64 _Z11init_matrixPfmf_param_1,
	.param .f32 _Z11init_matrixPfmf_param_2
)
{
	.reg .pred 	%p<2>;
	.reg .b32 	%r<4>;
	.reg .b32 	%f<4>;
	.reg .b64 	%rd<13>;

	ld.param.u64 	%rd2, [_Z11init_matrixPfmf_param_0];
	ld.param.u64 	%rd3, [_Z11init_matrixPfmf_param_1];
	ld.param.f32 	%f1, [_Z11init_matrixPfmf_param_2];
	mov.u32 	%r1, %ctaid.x;
	mov.u32 	%r2, %ntid.x;
	mul.wide.u32 	%rd4, %r1, %r2;
	mov.u32 	%r3, %tid.x;
	cvt.u64.u32 	%rd5, %r3;
	add.s64 	%rd1, %rd4, %rd5;
	setp.ge.u64 	%p1, %rd1, %rd3;
	@%p1 bra 	$L__BB0_2;
	cvta.to.global.u64 	%rd6, %rd2;
	mul.hi.u64 	%rd7, %rd1, -1085102592571150095;
	shr.u64 	%rd8, %rd7, 4;
	mul.lo.s64 	%rd9, %rd8, 17;
	sub.s64 	%rd10, %rd1, %rd9;
	cvt.rn.f32.u64 	%f2, %rd10;
	fma.rn.f32 	%f3, %f2, 0f3A83126F, %f1;
	shl.b64 	%rd11, %rd1, 2;
	add.s64 	%rd12, %rd6, %rd11;
	st.global.f32 	[%rd12], %f3;
$L__BB0_2:
	ret;

}


// ===== COMPILED SASS (sm_100) =====

	.target	sm_100

	.elftype	@"ET_EXEC"


//--------------------- .note.nv.tkinfo           --------------------------
	.section	.note.nv.tkinfo,"",@"SHT_NOTE"
	.sectionflags	@"SHF_NOTE_NV_TKINFO"
	.tkinfo
        /*0018*/ 	.word	0x00000002
        /*0030*/ 	.string	""
        /*0030*/ 	.string	"ptxas"
        /*0030*/ 	.string	"Cuda compilation tools, release 13.0, V13.0.88"
        /*0030*/ 	.string	"Build cuda_13.0.r13.0/compiler.36424714_0"
        /*0030*/ 	.string	"-arch sm_100 -m 64 "



//--------------------- .note.nv.cuinfo           --------------------------
	.section	.note.nv.cuinfo,"",@"SHT_NOTE"
	.sectionflags	@"SHF_NOTE_NV_CUINFO"
        /*0018*/ 	.short	0x0002
        /*001a*/ 	.short	0x0064
        /*001c*/ 	.short	0x0082
	.zero		2


//--------------------- .nv.info                  --------------------------
	.section	.nv.info,"",@"SHT_CUDA_INFO"
	.align	4


	//----- nvinfo : EIATTR_REGCOUNT
	.align		4
        /*0000*/ 	.byte	0x04, 0x2f
        /*0002*/ 	.short	(.L_1 - .L_0)
	.align		4
.L_0:
        /*0004*/ 	.word	index@(_Z11init_matrixPfmf)
        /*0008*/ 	.word	0x0000000c


	//----- nvinfo : EIATTR_FRAME_SIZE
	.align		4
.L_1:
        /*000c*/ 	.byte	0x04, 0x11
        /*000e*/ 	.short	(.L_3 - .L_2)
	.align		4
.L_2:
        /*0010*/ 	.word	index@(_Z11init_matrixPfmf)
        /*0014*/ 	.word	0x00000000


	//----- nvinfo : EIATTR_MIN_STACK_SIZE
	.align		4
.L_3:
        /*0018*/ 	.byte	0x04, 0x12
        /*001a*/ 	.short	(.L_5 - .L_4)
	.align		4
.L_4:
        /*001c*/ 	.word	index@(_Z11init_matrixPfmf)
        /*0020*/ 	.word	0x00000000
.L_5:


//--------------------- .nv.compat                --------------------------
	.section	.nv.compat,"",@"SHT_CUDA_COMPAT_INFO"
	.align	4
        /*0000*/ 	.byte	0x02, 0x09, 0x00, 0x00, 0x02, 0x02, 0x01, 0x00, 0x02, 0x05, 0x05, 0x00, 0x03, 0x07, 0x01, 0x01
        /*0010*/ 	.byte	0x02, 0x03, 0x00, 0x00, 0x02, 0x06, 0x01, 0x00, 0x04, 0x0b, 0x08, 0x00, 0x09, 0x00, 0x00, 0x00
        /*0020*/ 	.byte	0x00, 0x00, 0x00, 0x00


//--------------------- .nv.info._Z11init_matrixPfmf --------------------------
	.section	.nv.info._Z11init_matrixPfmf,"",@"SHT_CUDA_INFO"
	.sectionflags	@""
	.align	4


	//----- nvinfo : EIATTR_CUDA_API_VERSION
	.align		4
        /*0000*/ 	.byte	0x04, 0x37
        /*0002*/ 	.short	(.L_7 - .L_6)
.L_6:
        /*0004*/ 	.word	0x00000082


	//----- nvinfo : EIATTR_KPARAM_INFO
	.align		4
.L_7:
        /*0008*/ 	.byte	0x04, 0x17
        /*000a*/ 	.short	(.L_9 - .L_8)
.L_8:
        /*000c*/ 	.word	0x00000000
        /*0010*/ 	.short	0x0002
        /*0012*/ 	.short	0x0010
        /*0014*/ 	.byte	0x00, 0xf0, 0x11, 0x00


	//----- nvinfo : EIATTR_KPARAM_INFO
	.align		4
.L_9:
        /*0018*/ 	.byte	0x04, 0x17
        /*001a*/ 	.short	(.L_11 - .L_10)
.L_10:
        /*001c*/ 	.word	0x00000000
        /*0020*/ 	.short	0x0001
        /*0022*/ 	.short	0x0008
        /*0024*/ 	.byte	0x00, 0xf0, 0x21, 0x00


	//----- nvinfo : EIATTR_KPARAM_INFO
	.align		4
.L_11:
        /*0028*/ 	.byte	0x04, 0x17
        /*002a*/ 	.short	(.L_13 - .L_12)
.L_12:
        /*002c*/ 	.word	0x00000000
        /*0030*/ 	.short	0x0000
        /*0032*/ 	.short	0x0000
        /*0034*/ 	.byte	0x00, 0xf5, 0x21, 0x00


	//----- nvinfo : EIATTR_SPARSE_MMA_MASK
	.align		4
.L_13:
        /*0038*/ 	.byte	0x03, 0x50
        /*003a*/ 	.short	0x0000


	//----- nvinfo : EIATTR_MAXREG_COUNT
	.align		4
        /*003c*/ 	.byte	0x03, 0x1b
        /*003e*/ 	.short	0x00ff


	//----- nvinfo : EIATTR_MERCURY_ISA_VERSION
	.align		4
        /*0040*/ 	.byte	0x03, 0x5f
        /*0042*/ 	.short	0x0101


	//----- nvinfo : EIATTR_VRC_CTA_INIT_COUNT
	.align		4
        /*0044*/ 	.byte	0x02, 0x4a
	.zero		1
	.zero		1


	//----- nvinfo : EIATTR_EXIT_INSTR_OFFSETS
	.align		4
        /*0048*/ 	.byte	0x04, 0x1c
        /*004a*/ 	.short	(.L_15 - .L_14)


	//   ....[0]....
.L_14:
        /*004c*/ 	.word	0x00000090


	//   ....[1]....
        /*0050*/ 	.word	0x000001e0


	//----- nvinfo : EIATTR_CBANK_PARAM_SIZE
	.align		4
.L_15:
        /*0054*/ 	.byte	0x03, 0x19
        /*0056*/ 	.short	0x0014


	//----- nvinfo : EIATTR_PARAM_CBANK
	.align		4
        /*0058*/ 	.byte	0x04, 0x0a
        /*005a*/ 	.short	(.L_17 - .L_16)
	.align		4
.L_16:
        /*005c*/ 	.word	index@(.nv.constant0._Z11init_matrixPfmf)
        /*0060*/ 	.short	0x0380
        /*0062*/ 	.short	0x0014


	//----- nvinfo : EIATTR_SW_WAR
	.align		4
.L_17:
        /*0064*/ 	.byte	0x04, 0x36
        /*0066*/ 	.short	(.L_19 - .L_18)
.L_18:
        /*0068*/ 	.word	0x00000008
.L_19:


//--------------------- .nv.callgraph             --------------------------
	.section	.nv.callgraph,"",@"SHT_CUDA_CALLGRAPH"
	.align	4
	.sectionentsize	8
	.align		4
        /*0000*/ 	.word	0x00000000
	.align		4
        /*0004*/ 	.word	0xffffffff
	.align		4
        /*0008*/ 	.word	0x00000000
	.align		4
        /*000c*/ 	.word	0xfffffffe
	.align		4
        /*0010*/ 	.word	0x00000000
	.align		4
        /*0014*/ 	.word	0xfffffffd
	.align		4
        /*0018*/ 	.word	0x00000000
	.align		4
        /*001c*/ 	.word	0xfffffffc


//--------------------- .text._Z11init_matrixPfmf --------------------------
	.section	.text._Z11init_matrixPfmf,"ax",@progbits
	.align	128
        .global         _Z11init_matrixPfmf
        .type           _Z11init_matrixPfmf,@function
        .size           _Z11init_matrixPfmf,(.L_x_1 - _Z11init_matrixPfmf)
        .other          _Z11init_matrixPfmf,@"STO_CUDA_ENTRY STV_DEFAULT"
_Z11init_matrixPfmf:
.text._Z11init_matrixPfmf:
[----:B------:R-:W-:Y:S01]  /*0000*/  LDC R1, c[0x0][0x37c] ;  /* 0x0000df00ff017b82 */ /* 0x000fe20000000800 */
[----:B------:R-:W0:Y:S07]  /*0010*/  S2R R2, SR_TID.X ;  /* 0x0000000000027919 */ /* 0x000e2e0000002100 */
[----:B------:R-:W0:Y:S01]  /*0020*/  S2UR UR4, SR_CTAID.X ;  /* 0x00000000000479c3 */ /* 0x000e220000002500 */
[----:B------:R-:W1:Y:S01]  /*0030*/  LDCU.64 UR6, c[0x0][0x388] ;  /* 0x00007100ff0677ac */ /* 0x000e620008000a00 */
[----:B------:R-:W-:-:S06]  /*0040*/  HFMA2 R3, -RZ, RZ, 0, 0 ;  /* 0x00000000ff037431 */ /* 0x000fcc00000001ff */
[----:B------:R-:W0:Y:S02]  /*0050*/  LDC R5, c[0x0][0x360] ;  /* 0x0000d800ff057b82 */ /* 0x000e240000000800 */
[----:B0-----:R-:W-:-:S03]  /*0060*/  IMAD.WIDE.U32 R2, R5, UR4, R2 ;  /* 0x0000000405027c25 */ /* 0x001fc6000f8e0002 */
[----:B-1----:R-:W-:-:S04]  /*0070*/  ISETP.GE.U32.AND P0, PT, R2, UR6, PT ;  /* 0x0000000602007c0c */ /* 0x002fc8000bf06070 */
[----:B------:R-:W-:-:S13]  /*0080*/  ISETP.GE.U32.AND.EX P0, PT, R3, UR7, PT, P0 ;  /* 0x0000000703007c0c */ /* 0x000fda000bf06100 */
[----:B------:R-:W-:Y:S05]  /*0090*/  @P0 EXIT ;  /* 0x000000000000094d */ /* 0x000fea0003800000 */
[----:B------:R-:W-:Y:S01]  /*00a0*/  IMAD.WIDE.U32 R4, R3, -0xf0f0f0f, RZ ;  /* 0xf0f0f0f103047825 */ /* 0x000fe200078e00ff */
[----:B------:R-:W0:Y:S01]  /*00b0*/  LDCU.64 UR6, c[0x0][0x380] ;  /* 0x00007000ff0677ac */ /* 0x000e220008000a00 */
[----:B------:R-:W1:Y:S02]  /*00c0*/  LDCU.64 UR4, c[0x0][0x358] ;  /* 0x00006b00ff0477ac */ /* 0x000e640008000a00 */
[----:B------:R-:W-:-:S04]  /*00d0*/  IMAD.WIDE.U32 R6, P0, R2, -0xf0f0f10, R4 ;  /* 0xf0f0f0f002067825 */ /* 0x000fc80007800004 */
[----:B------:R-:W-:Y:S01]  /*00e0*/  IMAD.WIDE.U32 R4, R2, -0xf0f0f0f, RZ ;  /* 0xf0f0f0f102047825 */ /* 0x000fe200078e00ff */
[----:B------:R-:W-:Y:S02]  /*00f0*/  IADD3.X R9, PT, PT, RZ, RZ, RZ, P0, !PT ;  /* 0x000000ffff097210 */ /* 0x000fe400007fe4ff */
[----:B------:R-:W-:Y:S02]  /*0100*/  MOV R8, R7 ;  /* 0x0000000700087202 */ /* 0x000fe40000000f00 */
[----:B------:R-:W-:-:S05]  /*0110*/  IADD3 RZ, P0, PT, R5, R6, RZ ;  /* 0x0000000605ff7210 */ /* 0x000fca0007f1e0ff */
[----:B------:R-:W-:Y:S01]  /*0120*/  IMAD.WIDE.U32.X R4, R3, -0xf0f0f10, R8, P0 ;  /* 0xf0f0f0f003047825 */ /* 0x000fe200000e0408 */
[----:B0-----:R-:W-:Y:S01]  /*0130*/  LEA R6, P0, R2, UR6, 0x2 ;  /* 0x0000000602067c11 */ /* 0x001fe2000f8010ff */
[----:B------:R-:W0:Y:S03]  /*0140*/  LDC R9, c[0x0][0x390] ;  /* 0x0000e400ff097b82 */ /* 0x000e260000000800 */
[--C-:B------:R-:W-:Y:S02]  /*0150*/  SHF.R.U32.HI R0, RZ, 0x4, R5.reuse ;  /* 0x00000004ff007819 */ /* 0x100fe40000011605 */
[----:B------:R-:W-:-:S03]  /*0160*/  SHF.R.U64 R7, R4, 0x4, R5 ;  /* 0x0000000404077819 */ /* 0x000fc60000001205 */
[----:B------:R-:W-:Y:S02]  /*0170*/  IMAD R0, R0, -0x11, RZ ;  /* 0xffffffef00007824 */ /* 0x000fe400078e02ff */
[----:B------:R-:W-:-:S05]  /*0180*/  IMAD.WIDE.U32 R4, R7, -0x11, R2 ;  /* 0xffffffef07047825 */ /* 0x000fca00078e0002 */
[----:B------:R-:W-:Y:S02]  /*0190*/  IADD3 R5, PT, PT, R5, -R7, R0 ;  /* 0x8000000705057210 */ /* 0x000fe40007ffe000 */
[----:B------:R-:W-:Y:S02]  /*01a0*/  LEA.HI.X R7, R2, UR7, R3, 0x2, P0 ;  /* 0x0000000702077c11 */ /* 0x000fe400080f1403 */
[----:B------:R-:W0:Y:S02]  /*01b0*/  I2F.U64 R4, R4 ;  /* 0x0000000400047312 */ /* 0x000e240000301000 */
[----:B0-----:R-:W-:-:S05]  /*01c0*/  FFMA R3, R4, 0.0010000000474974513054, R9 ;  /* 0x3a83126f04037823 */ /* 0x001fca0000000009 */
[----:B-1----:R-:W-:Y:S01]  /*01d0*/  STG.E desc[UR4][R6.64], R3 ;  /* 0x0000000306007986 */ /* 0x002fe2000c101904 */
[----:B------:R-:W-:Y:S05]  /*01e0*/  EXIT ;  /* 0x000000000000794d */ /* 0x000fea0003800000 */
.L_x_0:
[----:B------:R-:W-:-:S00]  /*01f0*/  BRA `(.L_x_0) ;  /* 0xfffffffc00fc7947 */ /* 0x000fc0000383ffff */
[----:B------:R-:W-:-:S00]  /*0200*/  NOP ;  /* 0x0000000000007918 */ /* 0x000fc00000000000 */
[----:B------:R-:W-:-:S00]  /*0210*/  NOP ;  /* 0x0000000000007918 */ /* 0x000fc00000000000 */
[----:B------:R-:W-:-:S00]  /*0220*/  NOP ;  /* 0x0000000000007918 */ /* 0x000fc00000000000 */
[----:B------:R-:W-:-:S00]  /*0230*/  NOP ;  /* 0x0000000000007918 */ /* 0x000fc00000000000 */
[----:B------:R-:W-:-:S00]  /*0240*/  NOP ;  /* 0x0000000000007918 */ /* 0x000fc00000000000 */
[----:B------:R-:W-:-:S00]  /*0250*/  NOP ;  /* 0x0000000000007918 */ /* 0x000fc00000000000 */
[----:B------:R-:W-:-:S00]  /*0260*/  NOP ;  /* 0x0000000000007918 */ /* 0x000fc00000000000 */
[----:B------:R-:W-:-:S00]  /*0270*/  NOP ;  /* 0x0000000000007918 */ /* 0x000fc00000000000 */
.L_x_1:


//--------------------- .nv.shared.reserved.0     --------------------------
	.section	.nv.shared.reserved.0,"aw",@nobits
	.weak		__nv_reservedSMEM_offset_0_alias
	.size		__nv_reservedSMEM_offset_0_alias, 0, 64
	.other		__nv_reservedSMEM_offset_0_alias,@"STO_CUDA_RESERVED_SHARED STV_DEFAULT"
__nv_reservedSMEM_offset_0_alias:
	.zero		0
	.zero		64


//--------------------- .nv.constant0._Z11init_matrixPfmf --------------------------
	.section	.nv.constant0._Z11init_matrixPfmf,"a",@progbits
	.sectionflags	@""
	.align	4
.nv.constant0._Z11init_matrixPfmf:
	.zero		916


//--------------------- SYMBOLS --------------------------

	.type		.nv.reservedSmem.offset0,@object
	.size		.nv.reservedSmem.offset0,0x4
